	.headerflags	@"EF_CUDA_TEXMODE_UNIFIED EF_CUDA_64BIT_ADDRESS EF_CUDA_ACCELERATORS EF_CUDA_SM90 EF_CUDA_VIRTUAL_SM(EF_CUDA_SM90)"
	.elftype	@"ET_EXEC"


//--------------------- .nv.info                  --------------------------
	.section	.nv.info,"",@"SHT_CUDA_INFO"
	.align	4


	//----- nvinfo : EIATTR_REGCOUNT
	.align		4
        /*0000*/ 	.byte	0x04, 0x2f
        /*0002*/ 	.short	(.L_3 - .L_2)
	.align		4
.L_2:
        /*0004*/ 	.word	index@(triton_poi_fused__native_batch_norm_legit_no_training_relu_20)
        /*0008*/ 	.word	0x00000020


	//----- nvinfo : EIATTR_MIN_STACK_SIZE
	.align		4
.L_3:
        /*000c*/ 	.byte	0x04, 0x12
        /*000e*/ 	.short	(.L_5 - .L_4)
	.align		4
.L_4:
        /*0010*/ 	.word	index@(triton_poi_fused__native_batch_norm_legit_no_training_relu_20)
        /*0014*/ 	.word	0x00000000


	//----- nvinfo : EIATTR_FRAME_SIZE
	.align		4
.L_5:
        /*0018*/ 	.byte	0x04, 0x11
        /*001a*/ 	.short	(.L_7 - .L_6)
	.align		4
.L_6:
        /*001c*/ 	.word	index@(triton_poi_fused__native_batch_norm_legit_no_training_relu_20)
        /*0020*/ 	.word	0x00000000


	//----- nvinfo : EIATTR_MIN_STACK_SIZE
	.align		4
.L_7:
        /*0024*/ 	.byte	0x04, 0x12
        /*0026*/ 	.short	(.L_9 - .L_8)
	.align		4
.L_8:
        /*0028*/ 	.word	index@(triton_poi_fused__native_batch_norm_legit_no_training_relu_20)
        /*002c*/ 	.word	0x00000000
.L_9:


//--------------------- .nv.info.triton_poi_fused__native_batch_norm_legit_no_training_relu_20 --------------------------
	.section	.nv.info.triton_poi_fused__native_batch_norm_legit_no_training_relu_20,"",@"SHT_CUDA_INFO"
	.sectionflags	@""
	.align	4


	//----- nvinfo : EIATTR_CUDA_API_VERSION
	.align		4
        /*0000*/ 	.byte	0x04, 0x37
        /*0002*/ 	.short	(.L_11 - .L_10)
.L_10:
        /*0004*/ 	.word	0x0000007c


	//----- nvinfo : EIATTR_KPARAM_INFO
	.align		4
.L_11:
        /*0008*/ 	.byte	0x04, 0x17
        /*000a*/ 	.short	(.L_13 - .L_12)
.L_12:
        /*000c*/ 	.word	0x00000000
        /*0010*/ 	.short	0x0007
        /*0012*/ 	.short	0x0034
        /*0014*/ 	.byte	0x00, 0xf0, 0x11, 0x00


	//----- nvinfo : EIATTR_KPARAM_INFO
	.align		4
.L_13:
        /*0018*/ 	.byte	0x04, 0x17
        /*001a*/ 	.short	(.L_15 - .L_14)
.L_14:
        /*001c*/ 	.word	0x00000000
        /*0020*/ 	.short	0x0006
        /*0022*/ 	.short	0x0030
        /*0024*/ 	.byte	0x00, 0xf0, 0x11, 0x00


	//----- nvinfo : EIATTR_KPARAM_INFO
	.align		4
.L_15:
        /*0028*/ 	.byte	0x04, 0x17
        /*002a*/ 	.short	(.L_17 - .L_16)
.L_16:
        /*002c*/ 	.word	0x00000000
        /*0030*/ 	.short	0x0005
        /*0032*/ 	.short	0x0028
        /*0034*/ 	.byte	0x00, 0xf4, 0x21, 0x00


	//----- nvinfo : EIATTR_KPARAM_INFO
	.align		4
.L_17:
        /*0038*/ 	.byte	0x04, 0x17
        /*003a*/ 	.short	(.L_19 - .L_18)
.L_18:
        /*003c*/ 	.word	0x00000000
        /*0040*/ 	.short	0x0004
        /*0042*/ 	.short	0x0020
        /*0044*/ 	.byte	0x00, 0xf4, 0x21, 0x00


	//----- nvinfo : EIATTR_KPARAM_INFO
	.align		4
.L_19:
        /*0048*/ 	.byte	0x04, 0x17
        /*004a*/ 	.short	(.L_21 - .L_20)
.L_20:
        /*004c*/ 	.word	0x00000000
        /*0050*/ 	.short	0x0003
        /*0052*/ 	.short	0x0018
        /*0054*/ 	.byte	0x00, 0xf4, 0x21, 0x00


	//----- nvinfo : EIATTR_KPARAM_INFO
	.align		4
.L_21:
        /*0058*/ 	.byte	0x04, 0x17
        /*005a*/ 	.short	(.L_23 - .L_22)
.L_22:
        /*005c*/ 	.word	0x00000000
        /*0060*/ 	.short	0x0002
        /*0062*/ 	.short	0x0010
        /*0064*/ 	.byte	0x00, 0xf4, 0x21, 0x00


	//----- nvinfo : EIATTR_KPARAM_INFO
	.align		4
.L_23:
        /*0068*/ 	.byte	0x04, 0x17
        /*006a*/ 	.short	(.L_25 - .L_24)
.L_24:
        /*006c*/ 	.word	0x00000000
        /*0070*/ 	.short	0x0001
        /*0072*/ 	.short	0x0008
        /*0074*/ 	.byte	0x00, 0xf4, 0x21, 0x00


	//----- nvinfo : EIATTR_KPARAM_INFO
	.align		4
.L_25:
        /*0078*/ 	.byte	0x04, 0x17
        /*007a*/ 	.short	(.L_27 - .L_26)
.L_26:
        /*007c*/ 	.word	0x00000000
        /*0080*/ 	.short	0x0000
        /*0082*/ 	.short	0x0000
        /*0084*/ 	.byte	0x00, 0xf4, 0x21, 0x00


	//----- nvinfo : EIATTR_SPARSE_MMA_MASK
	.align		4
.L_27:
        /*0088*/ 	.byte	0x03, 0x50
        /*008a*/ 	.short	0x0000


	//----- nvinfo : EIATTR_MAXREG_COUNT
	.align		4
        /*008c*/ 	.byte	0x03, 0x1b
        /*008e*/ 	.short	0x00ff


	//----- nvinfo : EIATTR_EXIT_INSTR_OFFSETS
	.align		4
        /*0090*/ 	.byte	0x04, 0x1c
        /*0092*/ 	.short	(.L_29 - .L_28)


	//   ....[0]....
.L_28:
        /*0094*/ 	.word	0x00001270


	//   ....[1]....
        /*0098*/ 	.word	0x00001360


	//----- nvinfo : EIATTR_REQNTID
	.align		4
.L_29:
        /*009c*/ 	.byte	0x04, 0x10
        /*009e*/ 	.short	(.L_31 - .L_30)
.L_30:
        /*00a0*/ 	.word	0x00000100
        /*00a4*/ 	.word	0x00000001
        /*00a8*/ 	.word	0x00000001


	//----- nvinfo : EIATTR_CBANK_PARAM_SIZE
	.align		4
.L_31:
        /*00ac*/ 	.byte	0x03, 0x19
        /*00ae*/ 	.short	0x0038


	//----- nvinfo : EIATTR_PARAM_CBANK
	.align		4
        /*00b0*/ 	.byte	0x04, 0x0a
        /*00b2*/ 	.short	(.L_33 - .L_32)
	.align		4
.L_32:
        /*00b4*/ 	.word	index@(.nv.constant0.triton_poi_fused__native_batch_norm_legit_no_training_relu_20)
        /*00b8*/ 	.short	0x0210
        /*00ba*/ 	.short	0x0038


	//----- nvinfo : EIATTR_SW_WAR
	.align		4
.L_33:
        /*00bc*/ 	.byte	0x04, 0x36
        /*00be*/ 	.short	(.L_35 - .L_34)
.L_34:
        /*00c0*/ 	.word	0x00000008
.L_35:


//--------------------- .nv.callgraph             --------------------------
	.section	.nv.callgraph,"",@"SHT_CUDA_CALLGRAPH"
	.align	4
	.sectionentsize	8
	.align		4
        /*0000*/ 	.word	0x00000000
	.align		4
        /*0004*/ 	.word	0xffffffff
	.align		4
        /*0008*/ 	.word	0x00000000
	.align		4
        /*000c*/ 	.word	0xfffffffe
	.align		4
        /*0010*/ 	.word	0x00000000
	.align		4
        /*0014*/ 	.word	0xfffffffd
	.align		4
        /*0018*/ 	.word	0x00000000
	.align		4
        /*001c*/ 	.word	0xfffffffc


//--------------------- .nv.constant4             --------------------------
	.section	.nv.constant4,"a",@progbits
	.align	8
	.align		8
.nv.constant4:
        /*0000*/ 	.dword	_$_str
	.align		8
        /*0008*/ 	.dword	_$_str_$_2


//--------------------- .text.triton_poi_fused__native_batch_norm_legit_no_training_relu_20 --------------------------
	.section	.text.triton_poi_fused__native_batch_norm_legit_no_training_relu_20,"ax",@progbits
	.sectionflags	@"SHF_BARRIERS=1"
	.align	128
        .global         triton_poi_fused__native_batch_norm_legit_no_training_relu_20
        .type           triton_poi_fused__native_batch_norm_legit_no_training_relu_20,@function
        .size           triton_poi_fused__native_batch_norm_legit_no_training_relu_20,(.L_x_1 - triton_poi_fused__native_batch_norm_legit_no_training_relu_20)
        .other          triton_poi_fused__native_batch_norm_legit_no_training_relu_20,@"STO_CUDA_ENTRY STV_DEFAULT"
triton_poi_fused__native_batch_norm_legit_no_training_relu_20:
.text.triton_poi_fused__native_batch_norm_legit_no_training_relu_20:
[----:B------:R-:W0:Y:S01]  /*0000*/  LDC R1, c[0x0][0x28] ;  /* 0x00000a00ff017b82 */ /* 0x000e220000000800 */
[----:B------:R-:W1:Y:S07]  /*0010*/  S2R R0, SR_TID.X ;  /* 0x0000000000007919 */ /* 0x000e6e0000002100 */
[----:B------:R-:W2:Y:S01]  /*0020*/  LDC.64 R16, c[0x0][0x210] ;  /* 0x00008400ff107b82 */ /* 0x000ea20000000a00 */
[----:B------:R-:W-:Y:S01]  /*0030*/  ULDC.64 UR6, c[0x0][0x208] ;  /* 0x0000820000067ab9 */ /* 0x000fe20000000a00 */
[----:B------:R-:W-:Y:S01]  /*0040*/  CS2R R8, SRZ ;  /* 0x0000000000087805 */ /* 0x000fe2000001ff00 */
[----:B------:R-:W3:Y:S01]  /*0050*/  S2R R3, SR_CTAID.Y ;  /* 0x0000000000037919 */ /* 0x000ee20000002600 */
[----:B------:R-:W4:Y:S01]  /*0060*/  S2R R21, SR_CTAID.X ;  /* 0x0000000000157919 */ /* 0x000f220000002500 */
[----:B-1----:R-:W-:Y:S01]  /*0070*/  IMAD.SHL.U32 R2, R0, 0x4, RZ ;  /* 0x0000000400027824 */ /* 0x002fe200078e00ff */
[----:B------:R-:W-:-:S04]  /*0080*/  SHF.R.U32.HI R7, RZ, 0x6, R0 ;  /* 0x00000006ff077819 */ /* 0x000fc80000011600 */
[----:B------:R-:W-:Y:S01]  /*0090*/  LOP3.LUT R4, R2, 0xfc, RZ, 0xc0, !PT ;  /* 0x000000fc02047812 */ /* 0x000fe200078ec0ff */
[----:B----4-:R-:W-:-:S03]  /*00a0*/  IMAD.SHL.U32 R21, R21, 0x10, RZ ;  /* 0x0000001015157824 */ /* 0x010fc600078e00ff */
[----:B---3--:R-:W-:-:S04]  /*00b0*/  PRMT R4, R4, 0x6540, R3 ;  /* 0x0000654004047816 */ /* 0x008fc80000000003 */
[----:B------:R-:W-:Y:S02]  /*00c0*/  SHF.R.S32.HI R5, RZ, 0x1f, R4 ;  /* 0x0000001fff057819 */ /* 0x000fe40000011404 */
[----:B------:R-:W-:Y:S02]  /*00d0*/  ISETP.GE.AND P0, PT, R4, 0x200, PT ;  /* 0x000002000400780c */ /* 0x000fe40003f06270 */
[----:B------:R-:W-:-:S05]  /*00e0*/  LEA.HI R5, R5, R4, RZ, 0x7 ;  /* 0x0000000405057211 */ /* 0x000fca00078f38ff */
[C---:B------:R-:W-:Y:S01]  /*00f0*/  IMAD.SHL.U32 R6, R5.reuse, 0x400, RZ ;  /* 0x0000040005067824 */ /* 0x040fe200078e00ff */
[----:B------:R-:W-:-:S04]  /*0100*/  LOP3.LUT R5, R5, 0xffffff80, RZ, 0xc0, !PT ;  /* 0xffffff8005057812 */ /* 0x000fc800078ec0ff */
[----:B------:R-:W-:Y:S02]  /*0110*/  LOP3.LUT R18, R6, 0xfffe0000, RZ, 0xc0, !PT ;  /* 0xfffe000006127812 */ /* 0x000fe400078ec0ff */
[----:B------:R-:W-:Y:S02]  /*0120*/  SGXT.U32 R6, R7, 0x2 ;  /* 0x000000020706781a */ /* 0x000fe40000000000 */
[----:B------:R-:W-:Y:S02]  /*0130*/  IADD3 R18, R18, R4, -R5 ;  /* 0x0000000412127210 */ /* 0x000fe40007ffe805 */
[----:B------:R-:W-:Y:S02]  /*0140*/  CS2R R4, SRZ ;  /* 0x0000000000047805 */ /* 0x000fe4000001ff00 */
[----:B------:R-:W-:Y:S02]  /*0150*/  LOP3.LUT R13, R21, R6, RZ, 0xfc, !PT ;  /* 0x00000006150d7212 */ /* 0x000fe400078efcff */
[----:B------:R-:W-:-:S02]  /*0160*/  CS2R R6, SRZ ;  /* 0x0000000000067805 */ /* 0x000fc4000001ff00 */
[C---:B------:R-:W-:Y:S01]  /*0170*/  ISETP.LT.AND P1, PT, R13.reuse, 0x400, !P0 ;  /* 0x000004000d00780c */ /* 0x040fe20004721270 */
[C---:B------:R-:W-:Y:S01]  /*0180*/  IMAD R23, R13.reuse, 0x80, R18 ;  /* 0x000000800d177824 */ /* 0x040fe200078e0212 */
[C---:B------:R-:W-:Y:S02]  /*0190*/  LOP3.LUT R11, R13.reuse, 0x4, RZ, 0xfc, !PT ;  /* 0x000000040d0b7812 */ /* 0x040fe400078efcff */
[----:B------:R-:W-:Y:S01]  /*01a0*/  LOP3.LUT R15, R13, 0x8, RZ, 0xfc, !PT ;  /* 0x000000080d0f7812 */ /* 0x000fe200078efcff */
[----:B--2---:R-:W-:Y:S01]  /*01b0*/  IMAD.WIDE R22, R23, 0x4, R16 ;  /* 0x0000000417167825 */ /* 0x004fe200078e0210 */
[----:B------:R-:W-:-:S03]  /*01c0*/  ISETP.LT.AND P2, PT, R11, 0x400, !P0 ;  /* 0x000004000b00780c */ /* 0x000fc60004741270 */
[----:B------:R-:W-:Y:S01]  /*01d0*/  IMAD R27, R11, 0x80, R18 ;  /* 0x000000800b1b7824 */ /* 0x000fe200078e0212 */
[----:B------:R-:W-:-:S03]  /*01e0*/  CS2R R10, SRZ ;  /* 0x00000000000a7805 */ /* 0x000fc6000001ff00 */
[----:B------:R1:W2:Y:S01]  /*01f0*/  @P1 LDG.E.EL.128 R4, desc[UR6][R22.64] ;  /* 0x0000000616041981 */ /* 0x0002a2000c2e1d00 */
[----:B------:R-:W-:-:S05]  /*0200*/  IMAD.WIDE R26, R27, 0x4, R16 ;  /* 0x000000041b1a7825 */ /* 0x000fca00078e0210 */
[----:B------:R-:W3:Y:S01]  /*0210*/  @P2 LDG.E.EL.128 R8, desc[UR6][R26.64] ;  /* 0x000000061a082981 */ /* 0x000ee2000c2e1d00 */
[C---:B------:R-:W-:Y:S01]  /*0220*/  ISETP.LT.AND P1, PT, R15.reuse, 0x400, !P0 ;  /* 0x000004000f00780c */ /* 0x040fe20004721270 */
[----:B------:R-:W-:Y:S01]  /*0230*/  IMAD R25, R15, 0x80, R18 ;  /* 0x000000800f197824 */ /* 0x000fe200078e0212 */
[----:B------:R-:W-:Y:S02]  /*0240*/  LOP3.LUT R19, R13, 0xc, RZ, 0xfc, !PT ;  /* 0x0000000c0d137812 */ /* 0x000fe400078efcff */
[----:B------:R-:W-:Y:S02]  /*0250*/  CS2R R12, SRZ ;  /* 0x00000000000c7805 */ /* 0x000fe4000001ff00 */
[----:B------:R-:W-:Y:S01]  /*0260*/  CS2R R14, SRZ ;  /* 0x00000000000e7805 */ /* 0x000fe2000001ff00 */
[----:B------:R-:W-:-:S06]  /*0270*/  IMAD.WIDE R24, R25, 0x4, R16 ;  /* 0x0000000419187825 */ /* 0x000fcc00078e0210 */
[----:B------:R4:W5:Y:S01]  /*0280*/  @P1 LDG.E.EL.128 R12, desc[UR6][R24.64] ;  /* 0x00000006180c1981 */ /* 0x000962000c2e1d00 */
[C---:B------:R-:W-:Y:S01]  /*0290*/  ISETP.LT.AND P0, PT, R19.reuse, 0x400, !P0 ;  /* 0x000004001300780c */ /* 0x040fe20004701270 */
[----:B------:R-:W-:Y:S01]  /*02a0*/  IMAD R29, R19, 0x80, R18 ;  /* 0x00000080131d7824 */ /* 0x000fe200078e0212 */
[----:B------:R-:W-:-:S03]  /*02b0*/  CS2R R18, SRZ ;  /* 0x0000000000127805 */ /* 0x000fc6000001ff00 */
[----:B------:R-:W-:Y:S01]  /*02c0*/  IMAD.WIDE R28, R29, 0x4, R16 ;  /* 0x000000041d1c7825 */ /* 0x000fe200078e0210 */
[----:B------:R-:W-:Y:S01]  /*02d0*/  CS2R R16, SRZ ;  /* 0x0000000000107805 */ /* 0x000fe2000001ff00 */
[----:B------:R-:W4:Y:S06]  /*02e0*/  S2UR UR5, SR_CgaCtaId ;  /* 0x00000000000579c3 */ /* 0x000f2c0000008800 */
[----:B------:R2:W5:Y:S01]  /*02f0*/  @P0 LDG.E.EL.128 R16, desc[UR6][R28.64] ;  /* 0x000000061c100981 */ /* 0x000562000c2e1d00 */
[----:B------:R-:W-:Y:S01]  /*0300*/  SHF.R.U32.HI R20, RZ, 0x2, R0 ;  /* 0x00000002ff147819 */ /* 0x000fe20000011600 */
[----:B------:R-:W-:Y:S01]  /*0310*/  UMOV UR4, 0x400 ;  /* 0x0000040000047882 */ /* 0x000fe20000000000 */
[----:B-1----:R-:W-:Y:S01]  /*0320*/  LOP3.LUT R22, R2, 0x3fc, RZ, 0xc0, !PT ;  /* 0x000003fc02167812 */ /* 0x002fe200078ec0ff */
[----:B----4-:R-:W1:Y:S01]  /*0330*/  LDC.64 R24, c[0x0][0x220] ;  /* 0x00008800ff187b82 */ /* 0x010e620000000a00 */
[----:B------:R-:W-:Y:S01]  /*0340*/  LOP3.LUT R20, R20, 0x30, RZ, 0xc0, !PT ;  /* 0x0000003014147812 */ /* 0x000fe200078ec0ff */
[----:B0-----:R-:W-:-:S06]  /*0350*/  UPRMT UR4, UR5, 0x654, UR4 ;  /* 0x0000065405047896 */ /* 0x001fcc0008000004 */
[----:B------:R-:W-:-:S04]  /*0360*/  VIADD R23, R20, UR4 ;  /* 0x0000000414177c36 */ /* 0x000fc80008000000 */
[----:B------:R-:W-:Y:S01]  /*0370*/  IMAD R22, R22, 0x4, R23 ;  /* 0x0000000416167824 */ /* 0x000fe200078e0217 */
[----:B------:R-:W-:-:S04]  /*0380*/  LOP3.LUT R20, R0, 0xff, RZ, 0xc0, !PT ;  /* 0x000000ff00147812 */ /* 0x000fc800078ec0ff */
[----:B------:R-:W-:Y:S01]  /*0390*/  LEA R20, R20, UR4, 0x2 ;  /* 0x0000000414147c11 */ /* 0x000fe2000f8e10ff */
[----:B--2---:R0:W-:Y:S01]  /*03a0*/  STS.128 [R22], R4 ;  /* 0x0000000416007388 */ /* 0x0041e20000000c00 */
[----:B------:R-:W-:Y:S06]  /*03b0*/  BAR.SYNC.DEFER_BLOCKING 0x0 ;  /* 0x0000000000007b1d */ /* 0x000fec0000010000 */
[----:B------:R-:W-:Y:S04]  /*03c0*/  LDS R27, [R20] ;  /* 0x00000000141b7984 */ /* 0x000fe80000000800 */
[----:B------:R-:W2:Y:S04]  /*03d0*/  LDS R23, [R20+0x410] ;  /* 0x0004100014177984 */ /* 0x000ea80000000800 */
[----:B------:R-:W-:Y:S04]  /*03e0*/  LDS R28, [R20+0x820] ;  /* 0x00082000141c7984 */ /* 0x000fe80000000800 */
[----:B------:R-:W-:Y:S01]  /*03f0*/  LDS R26, [R20+0xc30] ;  /* 0x000c3000141a7984 */ /* 0x000fe20000000800 */
[----:B------:R-:W-:Y:S06]  /*0400*/  BAR.SYNC.DEFER_BLOCKING 0x0 ;  /* 0x0000000000007b1d */ /* 0x000fec0000010000 */
[----:B---3--:R3:W-:Y:S02]  /*0410*/  STS.128 [R22], R8 ;  /* 0x0000000816007388 */ /* 0x0087e40000000c00 */
[----:B------:R-:W-:Y:S01]  /*0420*/  BAR.SYNC.DEFER_BLOCKING 0x0 ;  /* 0x0000000000007b1d */ /* 0x000fe20000010000 */
[----:B0-----:R-:W-:-:S02]  /*0430*/  SHF.R.S32.HI R6, RZ, 0x17, R3 ;  /* 0x00000017ff067819 */ /* 0x001fc40000011403 */
[----:B------:R-:W-:-:S05]  /*0440*/  PRMT R7, R0, 0x6540, R3 ;  /* 0x0000654000077816 */ /* 0x000fca0000000003 */
[----:B---3--:R-:W0:Y:S01]  /*0450*/  LDC.64 R8, c[0x0][0x230] ;  /* 0x00008c00ff087b82 */ /* 0x008e220000000a00 */
[----:B------:R-:W-:Y:S04]  /*0460*/  LDS R29, [R20] ;  /* 0x00000000141d7984 */ /* 0x000fe80000000800 */
[----:B------:R-:W-:Y:S04]  /*0470*/  LDS R10, [R20+0x410] ;  /* 0x00041000140a7984 */ /* 0x000fe80000000800 */
[----:B------:R-:W3:Y:S04]  /*0480*/  LDS R5, [R20+0x820] ;  /* 0x0008200014057984 */ /* 0x000ee80000000800 */
[----:B------:R-:W4:Y:S01]  /*0490*/  LDS R4, [R20+0xc30] ;  /* 0x000c300014047984 */ /* 0x000f220000000800 */
[----:B------:R-:W-:Y:S06]  /*04a0*/  BAR.SYNC.DEFER_BLOCKING 0x0 ;  /* 0x0000000000007b1d */ /* 0x000fec0000010000 */
[----:B-----5:R5:W-:Y:S02]  /*04b0*/  STS.128 [R22], R12 ;  /* 0x0000000c16007388 */ /* 0x020be40000000c00 */
[----:B------:R-:W-:Y:S06]  /*04c0*/  BAR.SYNC.DEFER_BLOCKING 0x0 ;  /* 0x0000000000007b1d */ /* 0x000fec0000010000 */
[----:B------:R-:W0:Y:S04]  /*04d0*/  LDS R14, [R20] ;  /* 0x00000000140e7984 */ /* 0x000e280000000800 */
[----:B------:R-:W0:Y:S04]  /*04e0*/  LDS R13, [R20+0x410] ;  /* 0x00041000140d7984 */ /* 0x000e280000000800 */
[----:B------:R-:W0:Y:S04]  /*04f0*/  LDS R12, [R20+0x820] ;  /* 0x00082000140c7984 */ /* 0x000e280000000800 */
[----:B------:R-:W0:Y:S01]  /*0500*/  LDS R11, [R20+0xc30] ;  /* 0x000c3000140b7984 */ /* 0x000e220000000800 */
[----:B------:R-:W-:Y:S01]  /*0510*/  BAR.SYNC.DEFER_BLOCKING 0x0 ;  /* 0x0000000000007b1d */ /* 0x000fe20000010000 */
[----:B------:R-:W-:Y:S01]  /*0520*/  ISETP.GE.AND P0, PT, R7, 0x200, PT ;  /* 0x000002000700780c */ /* 0x000fe20003f06270 */
[----:B-----5:R-:W-:-:S04]  /*0530*/  IMAD.MOV.U32 R15, RZ, RZ, RZ ;  /* 0x000000ffff0f7224 */ /* 0x020fc800078e00ff */
[----:B------:R5:W-:Y:S02]  /*0540*/  STS.128 [R22], R16 ;  /* 0x0000001016007388 */ /* 0x000be40000000c00 */
[----:B-----5:R-:W-:-:S04]  /*0550*/  SGXT R16, R6, 0x1 ;  /* 0x000000010610781a */ /* 0x020fc80000000200 */
[----:B------:R-:W-:-:S04]  /*0560*/  LEA.HI R6, R16, R7, RZ, 0x7 ;  /* 0x0000000710067211 */ /* 0x000fc800078f38ff */
[----:B------:R-:W-:-:S05]  /*0570*/  LOP3.LUT R6, R6, 0xffffff80, RZ, 0xc0, !PT ;  /* 0xffffff8006067812 */ /* 0x000fca00078ec0ff */
[----:B------:R-:W-:Y:S02]  /*0580*/  IMAD.IADD R17, R7, 0x1, -R6 ;  /* 0x0000000107117824 */ /* 0x000fe400078e0a06 */
[----:B------:R-:W5:Y:S02]  /*0590*/  LDC.64 R6, c[0x0][0x218] ;  /* 0x00008600ff067b82 */ /* 0x000f640000000a00 */
[----:B-1----:R-:W-:-:S06]  /*05a0*/  IMAD.WIDE R24, R17, 0x4, R24 ;  /* 0x0000000411187825 */ /* 0x002fcc00078e0218 */
[----:B------:R-:W-:Y:S06]  /*05b0*/  BAR.SYNC.DEFER_BLOCKING 0x0 ;  /* 0x0000000000007b1d */ /* 0x000fec0000010000 */
[----:B------:R5:W2:Y:S02]  /*05c0*/  @!P0 LDG.E.EL R15, desc[UR6][R24.64] ;  /* 0x00000006180f8981 */ /* 0x000aa4000c2e1900 */
[----:B-----5:R-:W-:Y:S02]  /*05d0*/  IMAD.WIDE R24, R17, 0x4, R6 ;  /* 0x0000000411187825 */ /* 0x020fe400078e0206 */
[----:B------:R-:W1:Y:S02]  /*05e0*/  LDC.64 R6, c[0x0][0x228] ;  /* 0x00008a00ff067b82 */ /* 0x000e640000000a00 */
[----:B------:R-:W-:-:S02]  /*05f0*/  IMAD.MOV.U32 R18, RZ, RZ, RZ ;  /* 0x000000ffff127224 */ /* 0x000fc400078e00ff */
[----:B0-----:R-:W-:-:S04]  /*0600*/  IMAD.WIDE R8, R17, 0x4, R8 ;  /* 0x0000000411087825 */ /* 0x001fc800078e0208 */
[----:B------:R0:W5:Y:S01]  /*0610*/  @!P0 LDG.E.EL R18, desc[UR6][R24.64] ;  /* 0x0000000618128981 */ /* 0x000162000c2e1900 */
[----:B------:R-:W-:Y:S01]  /*0620*/  IMAD.MOV.U32 R22, RZ, RZ, RZ ;  /* 0x000000ffff167224 */ /* 0x000fe200078e00ff */
[----:B------:R-:W1:Y:S02]  /*0630*/  S2R R19, SR_TID.X ;  /* 0x0000000000137919 */ /* 0x000e640000002100 */
[----:B0-----:R-:W-:Y:S01]  /*0640*/  LDS R25, [R20+0x410] ;  /* 0x0004100014197984 */ /* 0x001fe20000000800 */
[----:B-1----:R-:W-:-:S04]  /*0650*/  IMAD.WIDE R6, R17, 0x4, R6 ;  /* 0x0000000411067825 */ /* 0x002fc800078e0206 */
[----:B------:R-:W-:Y:S01]  /*0660*/  IMAD.MOV.U32 R17, RZ, RZ, RZ ;  /* 0x000000ffff117224 */ /* 0x000fe200078e00ff */
[----:B------:R0:W4:Y:S05]  /*0670*/  @!P0 LDG.E.EL R22, desc[UR6][R6.64] ;  /* 0x0000000606168981 */ /* 0x00012a000c2e1900 */
[----:B------:R1:W4:Y:S04]  /*0680*/  @!P0 LDG.E.EL R17, desc[UR6][R8.64] ;  /* 0x0000000608118981 */ /* 0x000328000c2e1900 */
[----:B0-----:R-:W-:Y:S04]  /*0690*/  LDS R7, [R20+0x820] ;  /* 0x0008200014077984 */ /* 0x001fe80000000800 */
[----:B-1----:R-:W-:Y:S01]  /*06a0*/  LDS R9, [R20+0xc30] ;  /* 0x000c300014097984 */ /* 0x002fe20000000800 */
[----:B------:R-:W0:Y:S01]  /*06b0*/  S2UR UR4, SR_CgaCtaId ;  /* 0x00000000000479c3 */ /* 0x000e220000008800 */
[----:B------:R-:W-:-:S02]  /*06c0*/  SHF.R.U32.HI R0, RZ, 0x2, R0 ;  /* 0x00000002ff007819 */ /* 0x000fc40000011600 */
[----:B------:R-:W-:Y:S01]  /*06d0*/  LOP3.LUT R2, R21, 0xc, R2, 0xf8, !PT ;  /* 0x0000000c15027812 */ /* 0x000fe200078ef802 */
[----:B------:R-:W-:Y:S01]  /*06e0*/  IMAD.MOV.U32 R21, RZ, RZ, 0x3e800000 ;  /* 0x3e800000ff157424 */ /* 0x000fe200078e00ff */
[----:B------:R-:W-:Y:S01]  /*06f0*/  SGXT.U32 R0, R0, 0x6 ;  /* 0x000000060000781a */ /* 0x000fe20000000000 */
[----:B------:R-:W-:-:S03]  /*0700*/  UMOV UR5, 0x400 ;  /* 0x0000040000057882 */ /* 0x000fc60000000000 */
[----:B------:R-:W-:Y:S01]  /*0710*/  PRMT R3, R0, 0x6540, R3 ;  /* 0x0000654000037816 */ /* 0x000fe20000000003 */
[----:B------:R-:W-:-:S05]  /*0720*/  IMAD.SHL.U32 R0, R19, 0x10, RZ ;  /* 0x0000001013007824 */ /* 0x000fca00078e00ff */
[----:B------:R-:W-:Y:S01]  /*0730*/  LOP3.LUT R0, R0, 0xff0, RZ, 0xc0, !PT ;  /* 0x00000ff000007812 */ /* 0x000fe200078ec0ff */
[----:B0-----:R-:W-:-:S06]  /*0740*/  UPRMT UR4, UR4, 0x654, UR5 ;  /* 0x0000065404047896 */ /* 0x001fcc0008000005 */
[----:B------:R-:W-:-:S05]  /*0750*/  LEA.HI R8, R0, UR4, RZ, 0x1e ;  /* 0x0000000400087c11 */ /* 0x000fca000f8ff0ff */
[----:B------:R-:W-:Y:S02]  /*0760*/  IMAD R0, R0, 0x4, R8 ;  /* 0x0000000400007824 */ /* 0x000fe400078e0208 */
[----:B--2---:R-:W-:-:S04]  /*0770*/  FADD R15, R15, 9.9999997473787516356e-06 ;  /* 0x3727c5ac0f0f7421 */ /* 0x004fc80000000000 */
[----:B------:R0:W1:Y:S02]  /*0780*/  MUFU.SQRT R24, R15 ;  /* 0x0000000f00187308 */ /* 0x0000640000002000 */
[----:B0-----:R-:W0:Y:S01]  /*0790*/  LDS R15, [R20] ;  /* 0x00000000140f7984 */ /* 0x001e220000000800 */
[C---:B-1----:R-:W-:Y:S02]  /*07a0*/  FSETP.GT.AND P0, PT, R24.reuse, 8.50705917302346158658e+37, PT ;  /* 0x7e8000001800780b */ /* 0x042fe40003f04000 */
[----:B------:R-:W-:-:S11]  /*07b0*/  FSETP.GEU.AND P1, PT, R24, 1.175494350822287508e-38, PT ;  /* 0x008000001800780b */ /* 0x000fd60003f2e000 */
[----:B------:R-:W-:-:S04]  /*07c0*/  @P0 FMUL R24, R24, 0.25 ;  /* 0x3e80000018180820 */ /* 0x000fc80000400000 */
[----:B------:R-:W-:-:S04]  /*07d0*/  @!P1 FMUL R24, R24, 16777216 ;  /* 0x4b80000018189820 */ /* 0x000fc80000400000 */
[----:B------:R-:W1:Y:S01]  /*07e0*/  MUFU.RCP R6, R24 ;  /* 0x0000001800067308 */ /* 0x000e620000001000 */
[----:B------:R-:W-:-:S05]  /*07f0*/  FSEL R21, R21, 1, P0 ;  /* 0x3f80000015157808 */ /* 0x000fca0000000000 */
[----:B------:R-:W-:Y:S01]  /*0800*/  @!P1 FMUL R21, R21, 16777216 ;  /* 0x4b80000015159820 */ /* 0x000fe20000400000 */
[--C-:B-----5:R-:W-:Y:S01]  /*0810*/  FADD R23, R23, -R18.reuse ;  /* 0x8000001217177221 */ /* 0x120fe20000000000 */
[--C-:B---3--:R-:W-:Y:S01]  /*0820*/  FADD R5, R5, -R18.reuse ;  /* 0x8000001205057221 */ /* 0x108fe20000000000 */
[--C-:B------:R-:W-:Y:S01]  /*0830*/  FADD R27, R27, -R18.reuse ;  /* 0x800000121b1b7221 */ /* 0x100fe20000000000 */
[--C-:B------:R-:W-:Y:S01]  /*0840*/  FADD R26, R26, -R18.reuse ;  /* 0x800000121a1a7221 */ /* 0x100fe20000000000 */
[--C-:B------:R-:W-:Y:S01]  /*0850*/  FADD R29, R29, -R18.reuse ;  /* 0x800000121d1d7221 */ /* 0x100fe20000000000 */
[----:B-1----:R-:W-:Y:S01]  /*0860*/  FMUL R6, R6, R21 ;  /* 0x0000001506067220 */ /* 0x002fe20000400000 */
[--C-:B------:R-:W-:Y:S01]  /*0870*/  FADD R21, R28, -R18.reuse ;  /* 0x800000121c157221 */ /* 0x100fe20000000000 */
[--C-:B------:R-:W-:Y:S01]  /*0880*/  FADD R10, R10, -R18.reuse ;  /* 0x800000120a0a7221 */ /* 0x100fe20000000000 */
[--C-:B----4-:R-:W-:Y:S01]  /*0890*/  FADD R4, R4, -R18.reuse ;  /* 0x8000001204047221 */ /* 0x110fe20000000000 */
[--C-:B------:R-:W-:Y:S01]  /*08a0*/  FADD R14, R14, -R18.reuse ;  /* 0x800000120e0e7221 */ /* 0x100fe20000000000 */
[--C-:B------:R-:W-:Y:S01]  /*08b0*/  FADD R13, R13, -R18.reuse ;  /* 0x800000120d0d7221 */ /* 0x100fe20000000000 */
[--C-:B------:R-:W-:Y:S01]  /*08c0*/  FADD R12, R12, -R18.reuse ;  /* 0x800000120c0c7221 */ /* 0x100fe20000000000 */
[--C-:B------:R-:W-:Y:S01]  /*08d0*/  FADD R11, R11, -R18.reuse ;  /* 0x800000120b0b7221 */ /* 0x100fe20000000000 */
[--C-:B0-----:R-:W-:Y:S01]  /*08e0*/  FADD R15, R15, -R18.reuse ;  /* 0x800000120f0f7221 */ /* 0x101fe20000000000 */
[--C-:B------:R-:W-:Y:S01]  /*08f0*/  FADD R25, R25, -R18.reuse ;  /* 0x8000001219197221 */ /* 0x100fe20000000000 */
[--C-:B------:R-:W-:Y:S01]  /*0900*/  FADD R7, R7, -R18.reuse ;  /* 0x8000001207077221 */ /* 0x100fe20000000000 */
[----:B------:R-:W-:Y:S01]  /*0910*/  FADD R9, R9, -R18 ;  /* 0x8000001209097221 */ /* 0x000fe20000000000 */
[C---:B------:R-:W-:Y:S01]  /*0920*/  FMUL R28, R6.reuse, R21 ;  /* 0x00000015061c7220 */ /* 0x040fe20000400000 */
        /* <DEDUP_REMOVED lines=14> */
[----:B------:R-:W-:Y:S01]  /*0a10*/  FMUL R9, R6, R9 ;  /* 0x0000000906097220 */ /* 0x000fe20000400000 */
[-CC-:B------:R-:W-:Y:S01]  /*0a20*/  FFMA R6, R23, R22.reuse, R17.reuse ;  /* 0x0000001617067223 */ /* 0x180fe20000000011 */
[-CC-:B------:R-:W-:Y:S01]  /*0a30*/  FFMA R28, R28, R22.reuse, R17.reuse ;  /* 0x000000161c1c7223 */ /* 0x180fe20000000011 */
[-CC-:B------:R-:W-:Y:S01]  /*0a40*/  FFMA R26, R26, R22.reuse, R17.reuse ;  /* 0x000000161a1a7223 */ /* 0x180fe20000000011 */
[----:B------:R-:W-:-:S02]  /*0a50*/  FFMA R24, R24, R22, R17 ;  /* 0x0000001618187223 */ /* 0x000fc40000000011 */
[----:B------:R-:W-:Y:S02]  /*0a60*/  FSETP.GEU.AND P1, PT, R6, RZ, PT ;  /* 0x000000ff0600720b */ /* 0x000fe40003f2e000 */
[----:B------:R-:W-:Y:S01]  /*0a70*/  FSETP.GEU.AND P0, PT, R28, RZ, PT ;  /* 0x000000ff1c00720b */ /* 0x000fe20003f0e000 */
[-CC-:B------:R-:W-:Y:S01]  /*0a80*/  FFMA R20, R20, R22.reuse, R17.reuse ;  /* 0x0000001614147223 */ /* 0x180fe20000000011 */
[----:B------:R-:W-:Y:S01]  /*0a90*/  FSEL R11, R6, RZ, P1 ;  /* 0x000000ff060b7208 */ /* 0x000fe20000800000 */
[----:B------:R-:W-:Y:S01]  /*0aa0*/  BAR.SYNC.DEFER_BLOCKING 0x0 ;  /* 0x0000000000007b1d */ /* 0x000fe20000010000 */
[----:B------:R-:W-:Y:S01]  /*0ab0*/  FSEL R13, R28, RZ, P0 ;  /* 0x000000ff1c0d7208 */ /* 0x000fe20000000000 */
[-CC-:B------:R-:W-:Y:S01]  /*0ac0*/  FFMA R4, R4, R22.reuse, R17.reuse ;  /* 0x0000001604047223 */ /* 0x180fe20000000011 */
[----:B------:R-:W-:Y:S02]  /*0ad0*/  FSETP.GEU.AND P1, PT, R26, RZ, PT ;  /* 0x000000ff1a00720b */ /* 0x000fe40003f2e000 */
[----:B------:R-:W-:Y:S01]  /*0ae0*/  FSETP.GEU.AND P0, PT, R24, RZ, PT ;  /* 0x000000ff1800720b */ /* 0x000fe20003f0e000 */
[-CC-:B------:R-:W-:Y:S01]  /*0af0*/  FFMA R5, R5, R22.reuse, R17.reuse ;  /* 0x0000001605057223 */ /* 0x180fe20000000011 */
        /* <DEDUP_REMOVED lines=8> */
[----:B------:R-:W-:Y:S01]  /*0b80*/  FFMA R9, R9, R22, R17 ;  /* 0x0000001609097223 */ /* 0x000fe20000000011 */
[----:B------:R-:W-:-:S02]  /*0b90*/  FSEL R17, R26, RZ, P1 ;  /* 0x000000ff1a117208 */ /* 0x000fc40000800000 */
[----:B------:R-:W-:Y:S02]  /*0ba0*/  FSEL R21, R24, RZ, P0 ;  /* 0x000000ff18157208 */ /* 0x000fe40000000000 */
[----:B------:R-:W-:Y:S02]  /*0bb0*/  FSETP.GEU.AND P1, PT, R20, RZ, PT ;  /* 0x000000ff1400720b */ /* 0x000fe40003f2e000 */
[----:B------:R-:W-:Y:S01]  /*0bc0*/  FSETP.GEU.AND P0, PT, R4, RZ, PT ;  /* 0x000000ff0400720b */ /* 0x000fe20003f0e000 */
[----:B------:R0:W-:Y:S01]  /*0bd0*/  STS [R0+0x4], R11 ;  /* 0x0000040b00007388 */ /* 0x0001e20000000800 */
[----:B------:R-:W-:Y:S02]  /*0be0*/  FSETP.GEU.AND P2, PT, R10, RZ, PT ;  /* 0x000000ff0a00720b */ /* 0x000fe40003f4e000 */
[----:B------:R-:W-:Y:S02]  /*0bf0*/  FSEL R27, R20, RZ, P1 ;  /* 0x000000ff141b7208 */ /* 0x000fe40000800000 */
[----:B------:R-:W-:Y:S01]  /*0c00*/  FSETP.GEU.AND P1, PT, R14, RZ, PT ;  /* 0x000000ff0e00720b */ /* 0x000fe20003f2e000 */
[----:B------:R1:W-:Y:S01]  /*0c10*/  STS [R0+0x8], R13 ;  /* 0x0000080d00007388 */ /* 0x0003e20000000800 */
[----:B0-----:R-:W-:-:S02]  /*0c20*/  FSEL R11, R4, RZ, P0 ;  /* 0x000000ff040b7208 */ /* 0x001fc40000000000 */
[----:B------:R-:W-:Y:S01]  /*0c30*/  FSETP.GEU.AND P0, PT, R18, RZ, PT ;  /* 0x000000ff1200720b */ /* 0x000fe20003f0e000 */
[----:B------:R0:W-:Y:S01]  /*0c40*/  STS [R0+0xc], R17 ;  /* 0x00000c1100007388 */ /* 0x0001e20000000800 */
[----:B------:R-:W-:Y:S02]  /*0c50*/  FSEL R23, R10, RZ, P2 ;  /* 0x000000ff0a177208 */ /* 0x000fe40001000000 */
[----:B-1----:R-:W-:Y:S02]  /*0c60*/  FSEL R13, R14, RZ, P1 ;  /* 0x000000ff0e0d7208 */ /* 0x002fe40000800000 */
[----:B------:R-:W-:Y:S01]  /*0c70*/  FSETP.GEU.AND P1, PT, R8, RZ, PT ;  /* 0x000000ff0800720b */ /* 0x000fe20003f2e000 */
[----:B------:R1:W-:Y:S01]  /*0c80*/  STS [R0+0x14], R23 ;  /* 0x0000141700007388 */ /* 0x0003e20000000800 */
[----:B0-----:R-:W-:Y:S02]  /*0c90*/  FSEL R17, R18, RZ, P0 ;  /* 0x000000ff12117208 */ /* 0x001fe40000000000 */
[----:B------:R-:W-:-:S02]  /*0ca0*/  FSETP.GEU.AND P0, PT, R7, RZ, PT ;  /* 0x000000ff0700720b */ /* 0x000fc40003f0e000 */
[----:B-1----:R-:W-:Y:S02]  /*0cb0*/  FSEL R23, R8, RZ, P1 ;  /* 0x000000ff08177208 */ /* 0x002fe40000800000 */
[----:B------:R-:W-:Y:S02]  /*0cc0*/  FSEL R7, R7, RZ, P0 ;  /* 0x000000ff07077208 */ /* 0x000fe40000000000 */
[----:B------:R-:W-:Y:S02]  /*0cd0*/  FSETP.GEU.AND P1, PT, R25, RZ, PT ;  /* 0x000000ff1900720b */ /* 0x000fe40003f2e000 */
[----:B------:R-:W-:Y:S02]  /*0ce0*/  FSETP.GEU.AND P0, PT, R15, RZ, PT ;  /* 0x000000ff0f00720b */ /* 0x000fe40003f0e000 */
[----:B------:R-:W-:Y:S02]  /*0cf0*/  FSEL R25, R25, RZ, P1 ;  /* 0x000000ff19197208 */ /* 0x000fe40000800000 */
[----:B------:R-:W-:-:S02]  /*0d00*/  FSEL R15, R15, RZ, P0 ;  /* 0x000000ff0f0f7208 */ /* 0x000fc40000000000 */
[C---:B------:R-:W-:Y:S02]  /*0d10*/  FSETP.GEU.AND P2, PT, R12.reuse, RZ, PT ;  /* 0x000000ff0c00720b */ /* 0x040fe40003f4e000 */
[----:B------:R-:W-:Y:S02]  /*0d20*/  FSETP.GEU.AND P1, PT, R5, RZ, PT ;  /* 0x000000ff0500720b */ /* 0x000fe40003f2e000 */
[----:B------:R-:W-:Y:S01]  /*0d30*/  FSETP.GEU.AND P0, PT, R9, RZ, PT ;  /* 0x000000ff0900720b */ /* 0x000fe20003f0e000 */
[----:B------:R0:W-:Y:S01]  /*0d40*/  STS [R0+0x10], R21 ;  /* 0x0000101500007388 */ /* 0x0001e20000000800 */
[----:B------:R-:W-:Y:S01]  /*0d50*/  IMAD.SHL.U32 R18, R19, 0x4, RZ ;  /* 0x0000000413127824 */ /* 0x000fe200078e00ff */
[----:B------:R-:W-:Y:S02]  /*0d60*/  FSEL R5, R5, RZ, P1 ;  /* 0x000000ff05057208 */ /* 0x000fe40000800000 */
[----:B------:R-:W-:Y:S01]  /*0d70*/  FSEL R9, R9, RZ, P0 ;  /* 0x000000ff09097208 */ /* 0x000fe20000000000 */
[----:B------:R-:W-:Y:S01]  /*0d80*/  STS [R0+0x18], R27 ;  /* 0x0000181b00007388 */ /* 0x000fe20000000800 */
[----:B0-----:R-:W-:-:S03]  /*0d90*/  FSEL R21, R12, RZ, P2 ;  /* 0x000000ff0c157208 */ /* 0x001fc60001000000 */
[----:B------:R-:W-:Y:S01]  /*0da0*/  STS [R0+0x1c], R11 ;  /* 0x00001c0b00007388 */ /* 0x000fe20000000800 */
[----:B------:R-:W-:-:S03]  /*0db0*/  LOP3.LUT R18, R18, 0x3fc, RZ, 0xc0, !PT ;  /* 0x000003fc12127812 */ /* 0x000fc600078ec0ff */
[----:B------:R-:W-:Y:S04]  /*0dc0*/  STS [R0+0x20], R13 ;  /* 0x0000200d00007388 */ /* 0x000fe80000000800 */
[----:B------:R-:W-:Y:S04]  /*0dd0*/  STS [R0+0x24], R17 ;  /* 0x0000241100007388 */ /* 0x000fe80000000800 */
[----:B------:R-:W-:Y:S04]  /*0de0*/  STS [R0+0x28], R21 ;  /* 0x0000281500007388 */ /* 0x000fe80000000800 */
[----:B------:R-:W-:Y:S04]  /*0df0*/  STS [R0+0x2c], R23 ;  /* 0x00002c1700007388 */ /* 0x000fe80000000800 */
[----:B------:R0:W-:Y:S04]  /*0e00*/  STS [R0+0x38], R7 ;  /* 0x0000380700007388 */ /* 0x0001e80000000800 */
[----:B------:R-:W-:Y:S04]  /*0e10*/  STS [R0+0x34], R25 ;  /* 0x0000341900007388 */ /* 0x000fe80000000800 */
[----:B------:R-:W-:Y:S04]  /*0e20*/  STS [R0+0x30], R15 ;  /* 0x0000300f00007388 */ /* 0x000fe80000000800 */
[----:B------:R1:W-:Y:S04]  /*0e30*/  STS [R0], R5 ;  /* 0x0000000500007388 */ /* 0x0003e80000000800 */
[----:B------:R2:W-:Y:S01]  /*0e40*/  STS [R0+0x3c], R9 ;  /* 0x00003c0900007388 */ /* 0x0005e20000000800 */
[----:B------:R-:W-:-:S02]  /*0e50*/  LOP3.LUT R4, R18, 0x400, RZ, 0xfc, !PT ;  /* 0x0000040012047812 */ /* 0x000fc400078efcff */
[----:B------:R-:W-:Y:S02]  /*0e60*/  LOP3.LUT R6, R18, 0x800, RZ, 0xfc, !PT ;  /* 0x0000080012067812 */ /* 0x000fe400078efcff */
[----:B------:R-:W-:Y:S02]  /*0e70*/  SHF.R.U32.HI R4, RZ, 0x2, R4 ;  /* 0x00000002ff047819 */ /* 0x000fe40000011604 */
[----:B------:R-:W-:Y:S02]  /*0e80*/  SHF.R.U32.HI R6, RZ, 0x2, R6 ;  /* 0x00000002ff067819 */ /* 0x000fe40000011606 */
[----:B------:R-:W-:Y:S02]  /*0e90*/  LOP3.LUT R19, R19, 0xfc, RZ, 0xc0, !PT ;  /* 0x000000fc13137812 */ /* 0x000fe400078ec0ff */
[----:B------:R-:W-:Y:S02]  /*0ea0*/  LOP3.LUT R4, R4, 0x1fc, RZ, 0xc0, !PT ;  /* 0x000001fc04047812 */ /* 0x000fe400078ec0ff */
[----:B------:R-:W-:Y:S01]  /*0eb0*/  LOP3.LUT R6, R6, 0x2fc, RZ, 0xc0, !PT ;  /* 0x000002fc06067812 */ /* 0x000fe200078ec0ff */
[----:B0-----:R-:W-:-:S02]  /*0ec0*/  VIADD R7, R19, UR4 ;  /* 0x0000000413077c36 */ /* 0x001fc40008000000 */
[----:B------:R-:W-:Y:S02]  /*0ed0*/  VIADD R11, R4, UR4 ;  /* 0x00000004040b7c36 */ /* 0x000fe40008000000 */
[----:B-1----:R-:W-:Y:S02]  /*0ee0*/  VIADD R5, R6, UR4 ;  /* 0x0000000406057c36 */ /* 0x002fe40008000000 */
[C---:B------:R-:W-:Y:S01]  /*0ef0*/  IMAD R21, R18.reuse, 0x4, R7 ;  /* 0x0000000412157824 */ /* 0x040fe200078e0207 */
[----:B------:R-:W-:Y:S01]  /*0f00*/  BAR.SYNC.DEFER_BLOCKING 0x0 ;  /* 0x0000000000007b1d */ /* 0x000fe20000010000 */
[C---:B------:R-:W-:Y:S02]  /*0f10*/  IMAD R23, R18.reuse, 0x4, R11 ;  /* 0x0000000412177824 */ /* 0x040fe400078e020b */
[----:B------:R-:W-:Y:S01]  /*0f20*/  IMAD R25, R18, 0x4, R5 ;  /* 0x0000000412197824 */ /* 0x000fe200078e0205 */
[C---:B------:R-:W-:Y:S02]  /*0f30*/  LOP3.LUT R19, R3.reuse, 0x40, RZ, 0xfc, !PT ;  /* 0x0000004003137812 */ /* 0x040fe400078efcff */
[----:B------:R-:W-:-:S02]  /*0f40*/  LOP3.LUT R17, R3, 0x80, RZ, 0xfc, !PT ;  /* 0x0000008003117812 */ /* 0x000fc400078efcff */
[----:B------:R-:W-:Y:S02]  /*0f50*/  SHF.R.S32.HI R20, RZ, 0x1f, R19 ;  /* 0x0000001fff147819 */ /* 0x000fe40000011413 */
[----:B------:R-:W-:Y:S02]  /*0f60*/  ISETP.GE.AND P0, PT, R2, 0x400, PT ;  /* 0x000004000200780c */ /* 0x000fe40003f06270 */
[----:B--2---:R-:W-:Y:S02]  /*0f70*/  LEA.HI R0, R20, R19, RZ, 0x7 ;  /* 0x0000001314007211 */ /* 0x004fe400078f38ff */
[----:B------:R-:W-:Y:S01]  /*0f80*/  SHF.R.S32.HI R22, RZ, 0x1f, R3 ;  /* 0x0000001fff167819 */ /* 0x000fe20000011403 */
[----:B------:R-:W-:Y:S04]  /*0f90*/  LDS R4, [R21] ;  /* 0x0000000015047984 */ /* 0x000fe80000000800 */
[----:B------:R-:W-:Y:S04]  /*0fa0*/  LDS R5, [R21+0x4] ;  /* 0x0000040015057984 */ /* 0x000fe80000000800 */
[----:B------:R-:W-:Y:S04]  /*0fb0*/  LDS R6, [R21+0x8] ;  /* 0x0000080015067984 */ /* 0x000fe80000000800 */
[----:B------:R-:W0:Y:S04]  /*0fc0*/  LDS R7, [R21+0xc] ;  /* 0x00000c0015077984 */ /* 0x000e280000000800 */
[----:B------:R-:W-:Y:S04]  /*0fd0*/  LDS R8, [R23+0x1000] ;  /* 0x0010000017087984 */ /* 0x000fe80000000800 */
[----:B------:R-:W-:Y:S04]  /*0fe0*/  LDS R9, [R23+0x1004] ;  /* 0x0010040017097984 */ /* 0x000fe80000000800 */
[----:B------:R-:W-:Y:S04]  /*0ff0*/  LDS R10, [R23+0x1008] ;  /* 0x00100800170a7984 */ /* 0x000fe80000000800 */
[----:B------:R1:W2:Y:S04]  /*1000*/  LDS R11, [R23+0x100c] ;  /* 0x00100c00170b7984 */ /* 0x0002a80000000800 */
[----:B------:R-:W-:Y:S04]  /*1010*/  LDS R12, [R25+0x2000] ;  /* 0x00200000190c7984 */ /* 0x000fe80000000800 */
[----:B------:R-:W-:Y:S04]  /*1020*/  LDS R13, [R25+0x2004] ;  /* 0x00200400190d7984 */ /* 0x000fe80000000800 */
[----:B------:R-:W-:Y:S04]  /*1030*/  LDS R14, [R25+0x2008] ;  /* 0x00200800190e7984 */ /* 0x000fe80000000800 */
[----:B------:R3:W4:Y:S01]  /*1040*/  LDS R15, [R25+0x200c] ;  /* 0x00200c00190f7984 */ /* 0x0007220000000800 */
[----:B------:R-:W-:-:S02]  /*1050*/  ISETP.LT.AND P1, PT, R17, 0x200, !P0 ;  /* 0x000002001100780c */ /* 0x000fc40004721270 */
[----:B------:R-:W-:Y:S02]  /*1060*/  LEA.HI R20, R16, R17, RZ, 0x7 ;  /* 0x0000001110147211 */ /* 0x000fe400078f38ff */
[----:B------:R-:W5:Y:S01]  /*1070*/  LDC.64 R16, c[0x0][0x238] ;  /* 0x00008e00ff107b82 */ /* 0x000f620000000a00 */
[----:B------:R-:W-:Y:S02]  /*1080*/  LOP3.LUT R24, R0, 0x3fff80, RZ, 0xc0, !PT ;  /* 0x003fff8000187812 */ /* 0x000fe400078ec0ff */
[----:B------:R-:W-:Y:S02]  /*1090*/  LEA.HI R22, R22, R3, RZ, 0x7 ;  /* 0x0000000316167211 */ /* 0x000fe400078f38ff */
[C---:B------:R-:W-:Y:S01]  /*10a0*/  ISETP.LT.AND P2, PT, R19.reuse, 0x200, !P0 ;  /* 0x000002001300780c */ /* 0x040fe20004741270 */
[----:B------:R-:W-:Y:S01]  /*10b0*/  IMAD.IADD R19, R19, 0x1, -R24 ;  /* 0x0000000113137824 */ /* 0x000fe200078e0a18 */
[C---:B------:R-:W-:Y:S01]  /*10c0*/  LOP3.LUT R24, R22.reuse, 0x3fff80, RZ, 0xc0, !PT ;  /* 0x003fff8016187812 */ /* 0x040fe200078ec0ff */
[----:B------:R-:W-:Y:S01]  /*10d0*/  IMAD.SHL.U32 R22, R22, 0x1000, RZ ;  /* 0x0000100016167824 */ /* 0x000fe200078e00ff */
[----:B-1----:R-:W-:Y:S01]  /*10e0*/  LOP3.LUT R23, R18, 0xc00, RZ, 0xfc, !PT ;  /* 0x00000c0012177812 */ /* 0x002fe200078efcff */
[----:B------:R-:W-:-:S02]  /*10f0*/  IMAD.SHL.U32 R0, R0, 0x1000, RZ ;  /* 0x0000100000007824 */ /* 0x000fc400078e00ff */
[C---:B------:R-:W-:Y:S02]  /*1100*/  IMAD.IADD R21, R3.reuse, 0x1, -R24 ;  /* 0x0000000103157824 */ /* 0x040fe400078e0a18 */
[----:B------:R-:W-:Y:S01]  /*1110*/  IMAD.SHL.U32 R20, R20, 0x1000, RZ ;  /* 0x0000100014147824 */ /* 0x000fe200078e00ff */
[----:B------:R-:W-:Y:S01]  /*1120*/  ISETP.LT.AND P3, PT, R3, 0x200, !P0 ;  /* 0x000002000300780c */ /* 0x000fe20004761270 */
[--C-:B------:R-:W-:Y:S01]  /*1130*/  IMAD R21, R21, 0x400, R2.reuse ;  /* 0x0000040015157824 */ /* 0x100fe200078e0202 */
[----:B------:R-:W-:Y:S02]  /*1140*/  LOP3.LUT R3, R3, 0xc0, RZ, 0xfc, !PT ;  /* 0x000000c003037812 */ /* 0x000fe400078efcff */
[----:B------:R-:W-:Y:S02]  /*1150*/  SHF.R.U32.HI R23, RZ, 0x2, R23 ;  /* 0x00000002ff177819 */ /* 0x000fe40000011617 */
[----:B------:R-:W-:Y:S01]  /*1160*/  LOP3.LUT R22, R22, 0xfff80000, RZ, 0xc0, !PT ;  /* 0xfff8000016167812 */ /* 0x000fe200078ec0ff */
[----:B------:R-:W-:Y:S01]  /*1170*/  IMAD R19, R19, 0x400, R2 ;  /* 0x0000040013137824 */ /* 0x000fe200078e0202 */
[----:B------:R-:W-:-:S02]  /*1180*/  LOP3.LUT R0, R0, 0xfff80000, RZ, 0xc0, !PT ;  /* 0xfff8000000007812 */ /* 0x000fc400078ec0ff */
[----:B------:R-:W-:Y:S02]  /*1190*/  LOP3.LUT R20, R20, 0xfff80000, RZ, 0xc0, !PT ;  /* 0xfff8000014147812 */ /* 0x000fe400078ec0ff */
[----:B------:R-:W-:Y:S01]  /*11a0*/  LOP3.LUT R24, R23, 0x3fc, RZ, 0xc0, !PT ;  /* 0x000003fc17187812 */ /* 0x000fe200078ec0ff */
[----:B------:R-:W-:Y:S01]  /*11b0*/  IMAD.IADD R23, R21, 0x1, R22 ;  /* 0x0000000115177824 */ /* 0x000fe200078e0216 */
[----:B------:R-:W-:Y:S01]  /*11c0*/  ISETP.LT.AND P0, PT, R3, 0x200, !P0 ;  /* 0x000002000300780c */ /* 0x000fe20004701270 */
[----:B------:R-:W-:Y:S02]  /*11d0*/  IMAD.IADD R19, R19, 0x1, R0 ;  /* 0x0000000113137824 */ /* 0x000fe400078e0200 */
[----:B---3--:R-:W-:Y:S02]  /*11e0*/  IMAD.IADD R25, R21, 0x1, R20 ;  /* 0x0000000115197824 */ /* 0x008fe400078e0214 */
[----:B-----5:R-:W-:-:S04]  /*11f0*/  IMAD.WIDE R20, R23, 0x4, R16 ;  /* 0x0000000417147825 */ /* 0x020fc800078e0210 */
[----:B------:R-:W-:Y:S02]  /*1200*/  VIADD R27, R24, UR4 ;  /* 0x00000004181b7c36 */ /* 0x000fe40008000000 */
[--C-:B------:R-:W-:Y:S01]  /*1210*/  IMAD.WIDE R22, R19, 0x4, R16.reuse ;  /* 0x0000000413167825 */ /* 0x100fe200078e0210 */
[----:B0-----:R0:W-:Y:S03]  /*1220*/  @P3 STG.E.128 desc[UR6][R20.64], R4 ;  /* 0x0000000414003986 */ /* 0x0011e6000c101d06 */
[----:B------:R-:W-:Y:S01]  /*1230*/  IMAD.WIDE R24, R25, 0x4, R16 ;  /* 0x0000000419187825 */ /* 0x000fe200078e0210 */
[----:B--2---:R0:W-:Y:S04]  /*1240*/  @P2 STG.E.128 desc[UR6][R22.64], R8 ;  /* 0x0000000816002986 */ /* 0x0041e8000c101d06 */
[----:B----4-:R0:W-:Y:S01]  /*1250*/  @P1 STG.E.128 desc[UR6][R24.64], R12 ;  /* 0x0000000c18001986 */ /* 0x0101e2000c101d06 */
[----:B------:R-:W-:Y:S01]  /*1260*/  IMAD R27, R18, 0x4, R27 ;  /* 0x00000004121b7824 */ /* 0x000fe200078e021b */
[----:B0-----:R-:W-:Y:S06]  /*1270*/  @!P0 EXIT ;  /* 0x000000000000894d */ /* 0x001fec0003800000 */
[----:B0-----:R-:W-:Y:S01]  /*1280*/  LDS R4, [R27+0x3000] ;  /* 0x003000001b047984 */ /* 0x001fe20000000800 */
[----:B------:R-:W-:-:S03]  /*1290*/  SHF.R.S32.HI R0, RZ, 0x1f, R3 ;  /* 0x0000001fff007819 */ /* 0x000fc60000011403 */
[----:B------:R-:W-:Y:S01]  /*12a0*/  LDS R5, [R27+0x3004] ;  /* 0x003004001b057984 */ /* 0x000fe20000000800 */
[----:B------:R-:W-:-:S03]  /*12b0*/  LEA.HI R0, R0, R3, RZ, 0x7 ;  /* 0x0000000300007211 */ /* 0x000fc600078f38ff */
[----:B------:R-:W-:Y:S01]  /*12c0*/  LDS R6, [R27+0x3008] ;  /* 0x003008001b067984 */ /* 0x000fe20000000800 */
[C---:B------:R-:W-:Y:S01]  /*12d0*/  LOP3.LUT R8, R0.reuse, 0x3fff80, RZ, 0xc0, !PT ;  /* 0x003fff8000087812 */ /* 0x040fe200078ec0ff */
[----:B------:R-:W-:Y:S02]  /*12e0*/  IMAD.SHL.U32 R0, R0, 0x1000, RZ ;  /* 0x0000100000007824 */ /* 0x000fe400078e00ff */
[----:B------:R-:W0:Y:S02]  /*12f0*/  LDS R7, [R27+0x300c] ;  /* 0x00300c001b077984 */ /* 0x000e240000000800 */
[----:B------:R-:W-:Y:S01]  /*1300*/  IMAD.IADD R3, R3, 0x1, -R8 ;  /* 0x0000000103037824 */ /* 0x000fe200078e0a08 */
[----:B------:R-:W-:-:S03]  /*1310*/  LOP3.LUT R0, R0, 0xfff80000, RZ, 0xc0, !PT ;  /* 0xfff8000000007812 */ /* 0x000fc600078ec0ff */
[----:B------:R-:W-:-:S04]  /*1320*/  IMAD R3, R3, 0x400, R2 ;  /* 0x0000040003037824 */ /* 0x000fc800078e0202 */
[----:B------:R-:W-:-:S04]  /*1330*/  IMAD.IADD R3, R3, 0x1, R0 ;  /* 0x0000000103037824 */ /* 0x000fc800078e0200 */
[----:B------:R-:W-:-:S05]  /*1340*/  IMAD.WIDE R16, R3, 0x4, R16 ;  /* 0x0000000403107825 */ /* 0x000fca00078e0210 */
[----:B0-----:R-:W-:Y:S01]  /*1350*/  STG.E.128 desc[UR6][R16.64], R4 ;  /* 0x0000000410007986 */ /* 0x001fe2000c101d06 */
[----:B------:R-:W-:Y:S05]  /*1360*/  EXIT ;  /* 0x000000000000794d */ /* 0x000fea0003800000 */
.L_x_0:
[----:B------:R-:W-:-:S00]  /*1370*/  BRA `(.L_x_0) ;  /* 0xfffffffc00fc7947 */ /* 0x000fc0000383ffff */
[----:B------:R-:W-:-:S00]  /*1380*/  NOP ;  /* 0x0000000000007918 */ /* 0x000fc00000000000 */
[----:B------:R-:W-:-:S00]  /*1390*/  NOP ;  /* 0x0000000000007918 */ /* 0x000fc00000000000 */
[----:B------:R-:W-:-:S00]  /*13a0*/  NOP ;  /* 0x0000000000007918 */ /* 0x000fc00000000000 */
[----:B------:R-:W-:-:S00]  /*13b0*/  NOP ;  /* 0x0000000000007918 */ /* 0x000fc00000000000 */
[----:B------:R-:W-:-:S00]  /*13c0*/  NOP ;  /* 0x0000000000007918 */ /* 0x000fc00000000000 */
[----:B------:R-:W-:-:S00]  /*13d0*/  NOP ;  /* 0x0000000000007918 */ /* 0x000fc00000000000 */
[----:B------:R-:W-:-:S00]  /*13e0*/  NOP ;  /* 0x0000000000007918 */ /* 0x000fc00000000000 */
[----:B------:R-:W-:-:S00]  /*13f0*/  NOP ;  /* 0x0000000000007918 */ /* 0x000fc00000000000 */
.L_x_1:


//--------------------- .nv.global.init           --------------------------
	.section	.nv.global.init,"aw",@progbits
.nv.global.init:
	.type		_$_str,@object
	.size		_$_str,(_$_str_$_2 - _$_str)
_$_str:
        /*0000*/ 	.byte	0x5f, 0x5f, 0x43, 0x55, 0x44, 0x41, 0x5f, 0x46, 0x54, 0x5a, 0x00
	.type		_$_str_$_2,@object
	.size		_$_str_$_2,(.L_1 - _$_str_$_2)
_$_str_$_2:
        /*000b*/ 	.byte	0x5f, 0x5f, 0x43, 0x55, 0x44, 0x41, 0x5f, 0x50, 0x52, 0x45, 0x43, 0x5f, 0x53, 0x51, 0x52, 0x54
        /*001b*/ 	.byte	0x00
.L_1:


//--------------------- .nv.shared.triton_poi_fused__native_batch_norm_legit_no_training_relu_20 --------------------------
	.section	.nv.shared.triton_poi_fused__native_batch_norm_legit_no_training_relu_20,"aw",@nobits
	.sectionflags	@""
	.align	16
	.zero		1024


//--------------------- .nv.constant0.triton_poi_fused__native_batch_norm_legit_no_training_relu_20 --------------------------
	.section	.nv.constant0.triton_poi_fused__native_batch_norm_legit_no_training_relu_20,"a",@progbits
	.sectionflags	@""
	.align	4
.nv.constant0.triton_poi_fused__native_batch_norm_legit_no_training_relu_20:
	.zero		584
